//
// Generated by NVIDIA NVVM Compiler
//
// Compiler Build ID: CL-36424714
// Cuda compilation tools, release 13.0, V13.0.88
// Based on NVVM 20.0.0
//

.version 9.0
.target sm_100
.address_size 64

	// .globl	_Z8producerPN4cuda3__46atomicIiLNS_3std3__412thread_scopeE0EEEPiS7_S7_

.visible .entry _Z8producerPN4cuda3__46atomicIiLNS_3std3__412thread_scopeE0EEEPiS7_S7_(
	.param .u64 .ptr .align 1 _Z8producerPN4cuda3__46atomicIiLNS_3std3__412thread_scopeE0EEEPiS7_S7__param_0,
	.param .u64 .ptr .align 1 _Z8producerPN4cuda3__46atomicIiLNS_3std3__412thread_scopeE0EEEPiS7_S7__param_1,
	.param .u64 .ptr .align 1 _Z8producerPN4cuda3__46atomicIiLNS_3std3__412thread_scopeE0EEEPiS7_S7__param_2,
	.param .u64 .ptr .align 1 _Z8producerPN4cuda3__46atomicIiLNS_3std3__412thread_scopeE0EEEPiS7_S7__param_3
)
{
	.reg .b32 	%r<3>;
	.reg .b64 	%rd<4>;

	ld.param.u64 	%rd1, [_Z8producerPN4cuda3__46atomicIiLNS_3std3__412thread_scopeE0EEEPiS7_S7__param_0];
	ld.param.u64 	%rd2, [_Z8producerPN4cuda3__46atomicIiLNS_3std3__412thread_scopeE0EEEPiS7_S7__param_1];
	cvta.to.global.u64 	%rd3, %rd2;
	mov.b32 	%r2, 42;
	st.global.u32 	[%rd3], %r2;
	mov.b32 	%r1, 1;
	// begin inline asm
	st.relaxed.sys.b32 [%rd1],%r1;
	// end inline asm
	ret;

}


// ===== COMPILED SASS (sm_100) =====

	.target	sm_100

	.elftype	@"ET_EXEC"


//--------------------- .note.nv.tkinfo           --------------------------
	.section	.note.nv.tkinfo,"",@"SHT_NOTE"
	.sectionflags	@"SHF_NOTE_NV_TKINFO"
	.tkinfo
        /*0018*/ 	.word	0x00000002
        /*0030*/ 	.string	""
        /*0030*/ 	.string	"ptxas"
        /*0030*/ 	.string	"Cuda compilation tools, release 13.0, V13.0.88"
        /*0030*/ 	.string	"Build cuda_13.0.r13.0/compiler.36424714_0"
        /*0030*/ 	.string	"-arch sm_100 -m 64 "



//--------------------- .note.nv.cuinfo           --------------------------
	.section	.note.nv.cuinfo,"",@"SHT_NOTE"
	.sectionflags	@"SHF_NOTE_NV_CUINFO"
        /*0018*/ 	.short	0x0002
        /*001a*/ 	.short	0x0064
        /*001c*/ 	.short	0x0082
	.zero		2


//--------------------- .nv.info                  --------------------------
	.section	.nv.info,"",@"SHT_CUDA_INFO"
	.align	4


	//----- nvinfo : EIATTR_REGCOUNT
	.align		4
        /*0000*/ 	.byte	0x04, 0x2f
        /*0002*/ 	.short	(.L_1 - .L_0)
	.align		4
.L_0:
        /*0004*/ 	.word	index@(_Z8producerPN4cuda3__46atomicIiLNS_3std3__412thread_scopeE0EEEPiS7_S7_)
        /*0008*/ 	.word	0x0000000c


	//----- nvinfo : EIATTR_FRAME_SIZE
	.align		4
.L_1:
        /*000c*/ 	.byte	0x04, 0x11
        /*000e*/ 	.short	(.L_3 - .L_2)
	.align		4
.L_2:
        /*0010*/ 	.word	index@(_Z8producerPN4cuda3__46atomicIiLNS_3std3__412thread_scopeE0EEEPiS7_S7_)
        /*0014*/ 	.word	0x00000000


	//----- nvinfo : EIATTR_MIN_STACK_SIZE
	.align		4
.L_3:
        /*0018*/ 	.byte	0x04, 0x12
        /*001a*/ 	.short	(.L_5 - .L_4)
	.align		4
.L_4:
        /*001c*/ 	.word	index@(_Z8producerPN4cuda3__46atomicIiLNS_3std3__412thread_scopeE0EEEPiS7_S7_)
        /*0020*/ 	.word	0x00000000
.L_5:


//--------------------- .nv.compat                --------------------------
	.section	.nv.compat,"",@"SHT_CUDA_COMPAT_INFO"
	.align	4
        /*0000*/ 	.byte	0x02, 0x09, 0x00, 0x00, 0x02, 0x02, 0x01, 0x00, 0x02, 0x05, 0x05, 0x00, 0x03, 0x07, 0x01, 0x01
        /*0010*/ 	.byte	0x02, 0x03, 0x00, 0x00, 0x02, 0x06, 0x01, 0x00, 0x04, 0x0b, 0x08, 0x00, 0x09, 0x00, 0x00, 0x00
        /*0020*/ 	.byte	0x00, 0x00, 0x00, 0x00


//--------------------- .nv.info._Z8producerPN4cuda3__46atomicIiLNS_3std3__412thread_scopeE0EEEPiS7_S7_ --------------------------
	.section	.nv.info._Z8producerPN4cuda3__46atomicIiLNS_3std3__412thread_scopeE0EEEPiS7_S7_,"",@"SHT_CUDA_INFO"
	.sectionflags	@""
	.align	4


	//----- nvinfo : EIATTR_CUDA_API_VERSION
	.align		4
        /*0000*/ 	.byte	0x04, 0x37
        /*0002*/ 	.short	(.L_7 - .L_6)
.L_6:
        /*0004*/ 	.word	0x00000082


	//----- nvinfo : EIATTR_KPARAM_INFO
	.align		4
.L_7:
        /*0008*/ 	.byte	0x04, 0x17
        /*000a*/ 	.short	(.L_9 - .L_8)
.L_8:
        /*000c*/ 	.word	0x00000000
        /*0010*/ 	.short	0x0003
        /*0012*/ 	.short	0x0018
        /*0014*/ 	.byte	0x00, 0xf5, 0x21, 0x00


	//----- nvinfo : EIATTR_KPARAM_INFO
	.align		4
.L_9:
        /*0018*/ 	.byte	0x04, 0x17
        /*001a*/ 	.short	(.L_11 - .L_10)
.L_10:
        /*001c*/ 	.word	0x00000000
        /*0020*/ 	.short	0x0002
        /*0022*/ 	.short	0x0010
        /*0024*/ 	.byte	0x00, 0xf5, 0x21, 0x00


	//----- nvinfo : EIATTR_KPARAM_INFO
	.align		4
.L_11:
        /*0028*/ 	.byte	0x04, 0x17
        /*002a*/ 	.short	(.L_13 - .L_12)
.L_12:
        /*002c*/ 	.word	0x00000000
        /*0030*/ 	.short	0x0001
        /*0032*/ 	.short	0x0008
        /*0034*/ 	.byte	0x00, 0xf5, 0x21, 0x00


	//----- nvinfo : EIATTR_KPARAM_INFO
	.align		4
.L_13:
        /*0038*/ 	.byte	0x04, 0x17
        /*003a*/ 	.short	(.L_15 - .L_14)
.L_14:
        /*003c*/ 	.word	0x00000000
        /*0040*/ 	.short	0x0000
        /*0042*/ 	.short	0x0000
        /*0044*/ 	.byte	0x00, 0xf5, 0x21, 0x00


	//----- nvinfo : EIATTR_SPARSE_MMA_MASK
	.align		4
.L_15:
        /*0048*/ 	.byte	0x03, 0x50
        /*004a*/ 	.short	0x0000


	//----- nvinfo : EIATTR_MAXREG_COUNT
	.align		4
        /*004c*/ 	.byte	0x03, 0x1b
        /*004e*/ 	.short	0x00ff


	//----- nvinfo : EIATTR_MERCURY_ISA_VERSION
	.align		4
        /*0050*/ 	.byte	0x03, 0x5f
        /*0052*/ 	.short	0x0101


	//----- nvinfo : EIATTR_VRC_CTA_INIT_COUNT
	.align		4
        /*0054*/ 	.byte	0x02, 0x4a
	.zero		1
	.zero		1


	//----- nvinfo : EIATTR_EXIT_INSTR_OFFSETS
	.align		4
        /*0058*/ 	.byte	0x04, 0x1c
        /*005a*/ 	.short	(.L_17 - .L_16)


	//   ....[0]....
.L_16:
        /*005c*/ 	.word	0x00000080


	//----- nvinfo : EIATTR_CBANK_PARAM_SIZE
	.align		4
.L_17:
        /*0060*/ 	.byte	0x03, 0x19
        /*0062*/ 	.short	0x0020


	//----- nvinfo : EIATTR_PARAM_CBANK
	.align		4
        /*0064*/ 	.byte	0x04, 0x0a
        /*0066*/ 	.short	(.L_19 - .L_18)
	.align		4
.L_18:
        /*0068*/ 	.word	index@(.nv.constant0._Z8producerPN4cuda3__46atomicIiLNS_3std3__412thread_scopeE0EEEPiS7_S7_)
        /*006c*/ 	.short	0x0380
        /*006e*/ 	.short	0x0020


	//----- nvinfo : EIATTR_SW_WAR
	.align		4
.L_19:
        /*0070*/ 	.byte	0x04, 0x36
        /*0072*/ 	.short	(.L_21 - .L_20)
.L_20:
        /*0074*/ 	.word	0x00000008
.L_21:


//--------------------- .nv.callgraph             --------------------------
	.section	.nv.callgraph,"",@"SHT_CUDA_CALLGRAPH"
	.align	4
	.sectionentsize	8
	.align		4
        /*0000*/ 	.word	0x00000000
	.align		4
        /*0004*/ 	.word	0xffffffff
	.align		4
        /*0008*/ 	.word	0x00000000
	.align		4
        /*000c*/ 	.word	0xfffffffe
	.align		4
        /*0010*/ 	.word	0x00000000
	.align		4
        /*0014*/ 	.word	0xfffffffd
	.align		4
        /*0018*/ 	.word	0x00000000
	.align		4
        /*001c*/ 	.word	0xfffffffc


//--------------------- .text._Z8producerPN4cuda3__46atomicIiLNS_3std3__412thread_scopeE0EEEPiS7_S7_ --------------------------
	.section	.text._Z8producerPN4cuda3__46atomicIiLNS_3std3__412thread_scopeE0EEEPiS7_S7_,"ax",@progbits
	.align	128
        .global         _Z8producerPN4cuda3__46atomicIiLNS_3std3__412thread_scopeE0EEEPiS7_S7_
        .type           _Z8producerPN4cuda3__46atomicIiLNS_3std3__412thread_scopeE0EEEPiS7_S7_,@function
        .size           _Z8producerPN4cuda3__46atomicIiLNS_3std3__412thread_scopeE0EEEPiS7_S7_,(.L_x_1 - _Z8producerPN4cuda3__46atomicIiLNS_3std3__412thread_scopeE0EEEPiS7_S7_)
        .other          _Z8producerPN4cuda3__46atomicIiLNS_3std3__412thread_scopeE0EEEPiS7_S7_,@"STO_CUDA_ENTRY STV_DEFAULT"
_Z8producerPN4cuda3__46atomicIiLNS_3std3__412thread_scopeE0EEEPiS7_S7_:
.text._Z8producerPN4cuda3__46atomicIiLNS_3std3__412thread_scopeE0EEEPiS7_S7_:
[----:B------:R-:W-:Y:S08]  /*0000*/  LDC R1, c[0x0][0x37c] ;  /* 0x0000df00ff017b82 */ /* 0x000ff00000000800 */
[----:B------:R-:W0:Y:S01]  /*0010*/  LDC.64 R2, c[0x0][0x388] ;  /* 0x0000e200ff027b82 */ /* 0x000e220000000a00 */
[----:B------:R-:W0:Y:S01]  /*0020*/  LDCU.64 UR4, c[0x0][0x358] ;  /* 0x00006b00ff0477ac */ /* 0x000e220008000a00 */
[----:B------:R-:W-:Y:S01]  /*0030*/  HFMA2 R7, -RZ, RZ, 0, 2.50339508056640625e-06 ;  /* 0x0000002aff077431 */ /* 0x000fe200000001ff */
[----:B------:R-:W-:-:S05]  /*0040*/  MOV R9, 0x1 ;  /* 0x0000000100097802 */ /* 0x000fca0000000f00 */
[----:B------:R-:W1:Y:S01]  /*0050*/  LDC.64 R4, c[0x0][0x380] ;  /* 0x0000e000ff047b82 */ /* 0x000e620000000a00 */
[----:B0-----:R-:W-:Y:S04]  /*0060*/  STG.E desc[UR4][R2.64], R7 ;  /* 0x0000000702007986 */ /* 0x001fe8000c101904 */
[----:B-1----:R-:W-:Y:S01]  /*0070*/  ST.E.STRONG.SYS desc[UR4][R4.64], R9 ;  /* 0x0000000904007985 */ /* 0x002fe2000c115904 */
[----:B------:R-:W-:Y:S05]  /*0080*/  EXIT ;  /* 0x000000000000794d */ /* 0x000fea0003800000 */
.L_x_0:
[----:B------:R-:W-:-:S00]  /*0090*/  BRA `(.L_x_0) ;  /* 0xfffffffc00fc7947 */ /* 0x000fc0000383ffff */
[----:B------:R-:W-:-:S00]  /*00a0*/  NOP ;  /* 0x0000000000007918 */ /* 0x000fc00000000000 */
        /* <DEDUP_REMOVED lines=13> */
.L_x_1:


//--------------------- .nv.shared.reserved.0     --------------------------
	.section	.nv.shared.reserved.0,"aw",@nobits
	.weak		__nv_reservedSMEM_offset_0_alias
	.size		__nv_reservedSMEM_offset_0_alias, 0, 64
	.other		__nv_reservedSMEM_offset_0_alias,@"STO_CUDA_RESERVED_SHARED STV_DEFAULT"
__nv_reservedSMEM_offset_0_alias:
	.zero		0
	.zero		64


//--------------------- .nv.constant0._Z8producerPN4cuda3__46atomicIiLNS_3std3__412thread_scopeE0EEEPiS7_S7_ --------------------------
	.section	.nv.constant0._Z8producerPN4cuda3__46atomicIiLNS_3std3__412thread_scopeE0EEEPiS7_S7_,"a",@progbits
	.sectionflags	@""
	.align	4
.nv.constant0._Z8producerPN4cuda3__46atomicIiLNS_3std3__412thread_scopeE0EEEPiS7_S7_:
	.zero		928


//--------------------- SYMBOLS --------------------------

	.type		.nv.reservedSmem.offset0,@object
	.size		.nv.reservedSmem.offset0,0x4
